//
// Generated by NVIDIA NVVM Compiler
//
// Compiler Build ID: CL-36424714
// Cuda compilation tools, release 13.0, V13.0.88
// Based on NVVM 20.0.0
//

.version 9.0
.target sm_100
.address_size 64

	// .globl	_Z9matrixMulPKfS0_Pfiii

.visible .entry _Z9matrixMulPKfS0_Pfiii(
	.param .u64 .ptr .align 1 _Z9matrixMulPKfS0_Pfiii_param_0,
	.param .u64 .ptr .align 1 _Z9matrixMulPKfS0_Pfiii_param_1,
	.param .u64 .ptr .align 1 _Z9matrixMulPKfS0_Pfiii_param_2,
	.param .u32 _Z9matrixMulPKfS0_Pfiii_param_3,
	.param .u32 _Z9matrixMulPKfS0_Pfiii_param_4,
	.param .u32 _Z9matrixMulPKfS0_Pfiii_param_5
)
{
	.reg .pred 	%p<13>;
	.reg .b32 	%r<45>;
	.reg .b32 	%f<68>;
	.reg .b64 	%rd<52>;

	ld.param.u64 	%rd10, [_Z9matrixMulPKfS0_Pfiii_param_0];
	ld.param.u64 	%rd11, [_Z9matrixMulPKfS0_Pfiii_param_1];
	ld.param.u32 	%r19, [_Z9matrixMulPKfS0_Pfiii_param_3];
	ld.param.u32 	%r20, [_Z9matrixMulPKfS0_Pfiii_param_4];
	ld.param.u32 	%r21, [_Z9matrixMulPKfS0_Pfiii_param_5];
	cvta.to.global.u64 	%rd1, %rd11;
	cvta.to.global.u64 	%rd2, %rd10;
	mov.u32 	%r22, %ctaid.y;
	mov.u32 	%r23, %ntid.y;
	mov.u32 	%r24, %tid.y;
	mad.lo.s32 	%r1, %r22, %r23, %r24;
	mov.u32 	%r25, %ctaid.x;
	mov.u32 	%r26, %ntid.x;
	mov.u32 	%r27, %tid.x;
	mad.lo.s32 	%r2, %r25, %r26, %r27;
	setp.ge.s32 	%p1, %r1, %r19;
	setp.ge.s32 	%p2, %r2, %r21;
	or.pred  	%p3, %p1, %p2;
	@%p3 bra 	$L__BB0_14;
	setp.lt.s32 	%p4, %r20, 1;
	mov.f32 	%f67, 0f00000000;
	@%p4 bra 	$L__BB0_13;
	mul.lo.s32 	%r3, %r19, %r1;
	and.b32  	%r4, %r20, 7;
	setp.lt.u32 	%p5, %r20, 8;
	mov.f32 	%f67, 0f00000000;
	mov.b32 	%r43, 0;
	@%p5 bra 	$L__BB0_5;
	and.b32  	%r29, %r20, 2147483640;
	neg.s32 	%r41, %r29;
	mul.wide.u32 	%rd12, %r20, 4;
	add.s64 	%rd3, %rd1, %rd12;
	mul.wide.u32 	%rd13, %r20, 8;
	add.s64 	%rd4, %rd1, %rd13;
	mul.wide.u32 	%rd14, %r20, 12;
	add.s64 	%rd5, %rd1, %rd14;
	mul.wide.u32 	%rd15, %r20, 20;
	add.s64 	%rd6, %rd1, %rd15;
	mul.wide.u32 	%rd16, %r20, 24;
	add.s64 	%rd7, %rd1, %rd16;
	mul.wide.u32 	%rd17, %r20, 28;
	add.s64 	%rd8, %rd1, %rd17;
	mov.f32 	%f67, 0f00000000;
	mov.u32 	%r39, %r3;
	mov.u32 	%r40, %r2;
$L__BB0_4:
	.pragma "nounroll";
	and.b32  	%r43, %r20, 2147483640;
	mul.wide.s32 	%rd18, %r40, 4;
	add.s64 	%rd19, %rd3, %rd18;
	add.s64 	%rd20, %rd4, %rd18;
	add.s64 	%rd21, %rd5, %rd18;
	mul.wide.u32 	%rd22, %r20, 16;
	add.s64 	%rd23, %rd1, %rd18;
	add.s64 	%rd24, %rd23, %rd22;
	add.s64 	%rd25, %rd6, %rd18;
	add.s64 	%rd26, %rd7, %rd18;
	add.s64 	%rd27, %rd8, %rd18;
	mul.wide.s32 	%rd28, %r39, 4;
	add.s64 	%rd29, %rd2, %rd28;
	ld.global.f32 	%f17, [%rd29];
	ld.global.f32 	%f18, [%rd23];
	fma.rn.f32 	%f19, %f17, %f18, %f67;
	ld.global.f32 	%f20, [%rd29+4];
	ld.global.f32 	%f21, [%rd19];
	fma.rn.f32 	%f22, %f20, %f21, %f19;
	ld.global.f32 	%f23, [%rd29+8];
	ld.global.f32 	%f24, [%rd20];
	fma.rn.f32 	%f25, %f23, %f24, %f22;
	ld.global.f32 	%f26, [%rd29+12];
	ld.global.f32 	%f27, [%rd21];
	fma.rn.f32 	%f28, %f26, %f27, %f25;
	ld.global.f32 	%f29, [%rd29+16];
	ld.global.f32 	%f30, [%rd24];
	fma.rn.f32 	%f31, %f29, %f30, %f28;
	ld.global.f32 	%f32, [%rd29+20];
	ld.global.f32 	%f33, [%rd25];
	fma.rn.f32 	%f34, %f32, %f33, %f31;
	ld.global.f32 	%f35, [%rd29+24];
	ld.global.f32 	%f36, [%rd26];
	fma.rn.f32 	%f37, %f35, %f36, %f34;
	ld.global.f32 	%f38, [%rd29+28];
	ld.global.f32 	%f39, [%rd27];
	fma.rn.f32 	%f67, %f38, %f39, %f37;
	add.s32 	%r41, %r41, 8;
	shl.b32 	%r30, %r20, 3;
	add.s32 	%r40, %r40, %r30;
	add.s32 	%r39, %r39, 8;
	setp.ne.s32 	%p6, %r41, 0;
	@%p6 bra 	$L__BB0_4;
$L__BB0_5:
	setp.eq.s32 	%p7, %r4, 0;
	@%p7 bra 	$L__BB0_13;
	and.b32  	%r14, %r20, 3;
	setp.lt.u32 	%p8, %r4, 4;
	@%p8 bra 	$L__BB0_8;
	add.s32 	%r31, %r43, %r3;
	mul.wide.s32 	%rd30, %r31, 4;
	add.s64 	%rd31, %rd2, %rd30;
	ld.global.f32 	%f41, [%rd31];
	mad.lo.s32 	%r32, %r43, %r20, %r2;
	mul.wide.s32 	%rd32, %r32, 4;
	add.s64 	%rd33, %rd1, %rd32;
	ld.global.f32 	%f42, [%rd33];
	fma.rn.f32 	%f43, %f41, %f42, %f67;
	ld.global.f32 	%f44, [%rd31+4];
	mul.wide.u32 	%rd34, %r20, 4;
	add.s64 	%rd35, %rd33, %rd34;
	ld.global.f32 	%f45, [%rd35];
	fma.rn.f32 	%f46, %f44, %f45, %f43;
	ld.global.f32 	%f47, [%rd31+8];
	add.s64 	%rd36, %rd35, %rd34;
	ld.global.f32 	%f48, [%rd36];
	fma.rn.f32 	%f49, %f47, %f48, %f46;
	ld.global.f32 	%f50, [%rd31+12];
	add.s64 	%rd37, %rd36, %rd34;
	ld.global.f32 	%f51, [%rd37];
	fma.rn.f32 	%f67, %f50, %f51, %f49;
	add.s32 	%r43, %r43, 4;
$L__BB0_8:
	setp.eq.s32 	%p9, %r14, 0;
	@%p9 bra 	$L__BB0_13;
	setp.eq.s32 	%p10, %r14, 1;
	@%p10 bra 	$L__BB0_11;
	add.s32 	%r33, %r43, %r3;
	mul.wide.s32 	%rd38, %r33, 4;
	add.s64 	%rd39, %rd2, %rd38;
	ld.global.f32 	%f53, [%rd39];
	mad.lo.s32 	%r34, %r43, %r20, %r2;
	mul.wide.s32 	%rd40, %r34, 4;
	add.s64 	%rd41, %rd1, %rd40;
	ld.global.f32 	%f54, [%rd41];
	fma.rn.f32 	%f55, %f53, %f54, %f67;
	ld.global.f32 	%f56, [%rd39+4];
	mul.wide.u32 	%rd42, %r20, 4;
	add.s64 	%rd43, %rd41, %rd42;
	ld.global.f32 	%f57, [%rd43];
	fma.rn.f32 	%f67, %f56, %f57, %f55;
	add.s32 	%r43, %r43, 2;
$L__BB0_11:
	and.b32  	%r35, %r20, 1;
	setp.eq.b32 	%p11, %r35, 1;
	not.pred 	%p12, %p11;
	@%p12 bra 	$L__BB0_13;
	add.s32 	%r36, %r43, %r3;
	mul.wide.s32 	%rd44, %r36, 4;
	add.s64 	%rd45, %rd2, %rd44;
	ld.global.f32 	%f58, [%rd45];
	mad.lo.s32 	%r37, %r43, %r20, %r2;
	mul.wide.s32 	%rd46, %r37, 4;
	add.s64 	%rd47, %rd1, %rd46;
	ld.global.f32 	%f59, [%rd47];
	fma.rn.f32 	%f67, %f58, %f59, %f67;
$L__BB0_13:
	ld.param.u64 	%rd51, [_Z9matrixMulPKfS0_Pfiii_param_2];
	mad.lo.s32 	%r38, %r19, %r1, %r2;
	cvta.to.global.u64 	%rd48, %rd51;
	mul.wide.s32 	%rd49, %r38, 4;
	add.s64 	%rd50, %rd48, %rd49;
	st.global.f32 	[%rd50], %f67;
$L__BB0_14:
	ret;

}


// ===== COMPILED SASS (sm_100) =====

	.target	sm_100

	.elftype	@"ET_EXEC"


//--------------------- .note.nv.tkinfo           --------------------------
	.section	.note.nv.tkinfo,"",@"SHT_NOTE"
	.sectionflags	@"SHF_NOTE_NV_TKINFO"
	.tkinfo
        /*0018*/ 	.word	0x00000002
        /*0030*/ 	.string	""
        /*0030*/ 	.string	"ptxas"
        /*0030*/ 	.string	"Cuda compilation tools, release 13.0, V13.0.88"
        /*0030*/ 	.string	"Build cuda_13.0.r13.0/compiler.36424714_0"
        /*0030*/ 	.string	"-arch sm_100 -m 64 "



//--------------------- .note.nv.cuinfo           --------------------------
	.section	.note.nv.cuinfo,"",@"SHT_NOTE"
	.sectionflags	@"SHF_NOTE_NV_CUINFO"
        /*0018*/ 	.short	0x0002
        /*001a*/ 	.short	0x0064
        /*001c*/ 	.short	0x0082
	.zero		2


//--------------------- .nv.info                  --------------------------
	.section	.nv.info,"",@"SHT_CUDA_INFO"
	.align	4


	//----- nvinfo : EIATTR_REGCOUNT
	.align		4
        /*0000*/ 	.byte	0x04, 0x2f
        /*0002*/ 	.short	(.L_1 - .L_0)
	.align		4
.L_0:
        /*0004*/ 	.word	index@(_Z9matrixMulPKfS0_Pfiii)
        /*0008*/ 	.word	0x0000001f


	//----- nvinfo : EIATTR_FRAME_SIZE
	.align		4
.L_1:
        /*000c*/ 	.byte	0x04, 0x11
        /*000e*/ 	.short	(.L_3 - .L_2)
	.align		4
.L_2:
        /*0010*/ 	.word	index@(_Z9matrixMulPKfS0_Pfiii)
        /*0014*/ 	.word	0x00000000


	//----- nvinfo : EIATTR_MIN_STACK_SIZE
	.align		4
.L_3:
        /*0018*/ 	.byte	0x04, 0x12
        /*001a*/ 	.short	(.L_5 - .L_4)
	.align		4
.L_4:
        /*001c*/ 	.word	index@(_Z9matrixMulPKfS0_Pfiii)
        /*0020*/ 	.word	0x00000000
.L_5:


//--------------------- .nv.compat                --------------------------
	.section	.nv.compat,"",@"SHT_CUDA_COMPAT_INFO"
	.align	4
        /*0000*/ 	.byte	0x02, 0x09, 0x00, 0x00, 0x02, 0x02, 0x01, 0x00, 0x02, 0x05, 0x05, 0x00, 0x03, 0x07, 0x01, 0x01
        /*0010*/ 	.byte	0x02, 0x03, 0x00, 0x00, 0x02, 0x06, 0x01, 0x00, 0x04, 0x0b, 0x08, 0x00, 0x09, 0x00, 0x00, 0x00
        /*0020*/ 	.byte	0x00, 0x00, 0x00, 0x00


//--------------------- .nv.info._Z9matrixMulPKfS0_Pfiii --------------------------
	.section	.nv.info._Z9matrixMulPKfS0_Pfiii,"",@"SHT_CUDA_INFO"
	.sectionflags	@""
	.align	4


	//----- nvinfo : EIATTR_CUDA_API_VERSION
	.align		4
        /*0000*/ 	.byte	0x04, 0x37
        /*0002*/ 	.short	(.L_7 - .L_6)
.L_6:
        /*0004*/ 	.word	0x00000082


	//----- nvinfo : EIATTR_KPARAM_INFO
	.align		4
.L_7:
        /*0008*/ 	.byte	0x04, 0x17
        /*000a*/ 	.short	(.L_9 - .L_8)
.L_8:
        /*000c*/ 	.word	0x00000000
        /*0010*/ 	.short	0x0005
        /*0012*/ 	.short	0x0020
        /*0014*/ 	.byte	0x00, 0xf0, 0x11, 0x00


	//----- nvinfo : EIATTR_KPARAM_INFO
	.align		4
.L_9:
        /*0018*/ 	.byte	0x04, 0x17
        /*001a*/ 	.short	(.L_11 - .L_10)
.L_10:
        /*001c*/ 	.word	0x00000000
        /*0020*/ 	.short	0x0004
        /*0022*/ 	.short	0x001c
        /*0024*/ 	.byte	0x00, 0xf0, 0x11, 0x00


	//----- nvinfo : EIATTR_KPARAM_INFO
	.align		4
.L_11:
        /*0028*/ 	.byte	0x04, 0x17
        /*002a*/ 	.short	(.L_13 - .L_12)
.L_12:
        /*002c*/ 	.word	0x00000000
        /*0030*/ 	.short	0x0003
        /*0032*/ 	.short	0x0018
        /*0034*/ 	.byte	0x00, 0xf0, 0x11, 0x00


	//----- nvinfo : EIATTR_KPARAM_INFO
	.align		4
.L_13:
        /*0038*/ 	.byte	0x04, 0x17
        /*003a*/ 	.short	(.L_15 - .L_14)
.L_14:
        /*003c*/ 	.word	0x00000000
        /*0040*/ 	.short	0x0002
        /*0042*/ 	.short	0x0010
        /*0044*/ 	.byte	0x00, 0xf5, 0x21, 0x00


	//----- nvinfo : EIATTR_KPARAM_INFO
	.align		4
.L_15:
        /*0048*/ 	.byte	0x04, 0x17
        /*004a*/ 	.short	(.L_17 - .L_16)
.L_16:
        /*004c*/ 	.word	0x00000000
        /*0050*/ 	.short	0x0001
        /*0052*/ 	.short	0x0008
        /*0054*/ 	.byte	0x00, 0xf5, 0x21, 0x00


	//----- nvinfo : EIATTR_KPARAM_INFO
	.align		4
.L_17:
        /*0058*/ 	.byte	0x04, 0x17
        /*005a*/ 	.short	(.L_19 - .L_18)
.L_18:
        /*005c*/ 	.word	0x00000000
        /*0060*/ 	.short	0x0000
        /*0062*/ 	.short	0x0000
        /*0064*/ 	.byte	0x00, 0xf5, 0x21, 0x00


	//----- nvinfo : EIATTR_SPARSE_MMA_MASK
	.align		4
.L_19:
        /*0068*/ 	.byte	0x03, 0x50
        /*006a*/ 	.short	0x0000


	//----- nvinfo : EIATTR_MAXREG_COUNT
	.align		4
        /*006c*/ 	.byte	0x03, 0x1b
        /*006e*/ 	.short	0x00ff


	//----- nvinfo : EIATTR_MERCURY_ISA_VERSION
	.align		4
        /*0070*/ 	.byte	0x03, 0x5f
        /*0072*/ 	.short	0x0101


	//----- nvinfo : EIATTR_VRC_CTA_INIT_COUNT
	.align		4
        /*0074*/ 	.byte	0x02, 0x4a
	.zero		1
	.zero		1


	//----- nvinfo : EIATTR_EXIT_INSTR_OFFSETS
	.align		4
        /*0078*/ 	.byte	0x04, 0x1c
        /*007a*/ 	.short	(.L_21 - .L_20)


	//   ....[0]....
.L_20:
        /*007c*/ 	.word	0x000000d0


	//   ....[1]....
        /*0080*/ 	.word	0x00000a10


	//----- nvinfo : EIATTR_CBANK_PARAM_SIZE
	.align		4
.L_21:
        /*0084*/ 	.byte	0x03, 0x19
        /*0086*/ 	.short	0x0024


	//----- nvinfo : EIATTR_PARAM_CBANK
	.align		4
        /*0088*/ 	.byte	0x04, 0x0a
        /*008a*/ 	.short	(.L_23 - .L_22)
	.align		4
.L_22:
        /*008c*/ 	.word	index@(.nv.constant0._Z9matrixMulPKfS0_Pfiii)
        /*0090*/ 	.short	0x0380
        /*0092*/ 	.short	0x0024


	//----- nvinfo : EIATTR_SW_WAR
	.align		4
.L_23:
        /*0094*/ 	.byte	0x04, 0x36
        /*0096*/ 	.short	(.L_25 - .L_24)
.L_24:
        /*0098*/ 	.word	0x00000008
.L_25:


//--------------------- .nv.callgraph             --------------------------
	.section	.nv.callgraph,"",@"SHT_CUDA_CALLGRAPH"
	.align	4
	.sectionentsize	8
	.align		4
        /*0000*/ 	.word	0x00000000
	.align		4
        /*0004*/ 	.word	0xffffffff
	.align		4
        /*0008*/ 	.word	0x00000000
	.align		4
        /*000c*/ 	.word	0xfffffffe
	.align		4
        /*0010*/ 	.word	0x00000000
	.align		4
        /*0014*/ 	.word	0xfffffffd
	.align		4
        /*0018*/ 	.word	0x00000000
	.align		4
        /*001c*/ 	.word	0xfffffffc


//--------------------- .text._Z9matrixMulPKfS0_Pfiii --------------------------
	.section	.text._Z9matrixMulPKfS0_Pfiii,"ax",@progbits
	.align	128
        .global         _Z9matrixMulPKfS0_Pfiii
        .type           _Z9matrixMulPKfS0_Pfiii,@function
        .size           _Z9matrixMulPKfS0_Pfiii,(.L_x_5 - _Z9matrixMulPKfS0_Pfiii)
        .other          _Z9matrixMulPKfS0_Pfiii,@"STO_CUDA_ENTRY STV_DEFAULT"
_Z9matrixMulPKfS0_Pfiii:
.text._Z9matrixMulPKfS0_Pfiii:
[----:B------:R-:W-:Y:S01]  /*0000*/  LDC R1, c[0x0][0x37c] ;  /* 0x0000df00ff017b82 */ /* 0x000fe20000000800 */
[----:B------:R-:W0:Y:S07]  /*0010*/  S2R R3, SR_TID.X ;  /* 0x0000000000037919 */ /* 0x000e2e0000002100 */
[----:B------:R-:W1:Y:S01]  /*0020*/  LDC R15, c[0x0][0x364] ;  /* 0x0000d900ff0f7b82 */ /* 0x000e620000000800 */
[----:B------:R-:W2:Y:S01]  /*0030*/  LDCU UR6, c[0x0][0x3a0] ;  /* 0x00007400ff0677ac */ /* 0x000ea20008000800 */
[----:B------:R-:W1:Y:S01]  /*0040*/  S2R R2, SR_TID.Y ;  /* 0x0000000000027919 */ /* 0x000e620000002200 */
[----:B------:R-:W3:Y:S05]  /*0050*/  LDCU UR16, c[0x0][0x398] ;  /* 0x00007300ff1077ac */ /* 0x000eea0008000800 */
[----:B------:R-:W0:Y:S08]  /*0060*/  S2UR UR5, SR_CTAID.X ;  /* 0x00000000000579c3 */ /* 0x000e300000002500 */
[----:B------:R-:W0:Y:S08]  /*0070*/  LDC R0, c[0x0][0x360] ;  /* 0x0000d800ff007b82 */ /* 0x000e300000000800 */
[----:B------:R-:W1:Y:S01]  /*0080*/  S2UR UR4, SR_CTAID.Y ;  /* 0x00000000000479c3 */ /* 0x000e620000002600 */
[----:B0-----:R-:W-:-:S05]  /*0090*/  IMAD R0, R0, UR5, R3 ;  /* 0x0000000500007c24 */ /* 0x001fca000f8e0203 */
[----:B--2---:R-:W-:Y:S01]  /*00a0*/  ISETP.GE.AND P0, PT, R0, UR6, PT ;  /* 0x0000000600007c0c */ /* 0x004fe2000bf06270 */
[----:B-1----:R-:W-:-:S05]  /*00b0*/  IMAD R15, R15, UR4, R2 ;  /* 0x000000040f0f7c24 */ /* 0x002fca000f8e0202 */
[----:B---3--:R-:W-:-:S13]  /*00c0*/  ISETP.GE.OR P0, PT, R15, UR16, P0 ;  /* 0x000000100f007c0c */ /* 0x008fda0008706670 */
[----:B------:R-:W-:Y:S05]  /*00d0*/  @P0 EXIT ;  /* 0x000000000000094d */ /* 0x000fea0003800000 */
[----:B------:R-:W0:Y:S01]  /*00e0*/  LDCU UR17, c[0x0][0x39c] ;  /* 0x00007380ff1177ac */ /* 0x000e220008000800 */
[----:B------:R-:W-:Y:S01]  /*00f0*/  HFMA2 R14, -RZ, RZ, 0, 0 ;  /* 0x00000000ff0e7431 */ /* 0x000fe200000001ff */
[----:B------:R-:W1:Y:S01]  /*0100*/  LDCU.64 UR14, c[0x0][0x358] ;  /* 0x00006b00ff0e77ac */ /* 0x000e620008000a00 */
[----:B0-----:R-:W-:-:S09]  /*0110*/  UISETP.GE.AND UP0, UPT, UR17, 0x1, UPT ;  /* 0x000000011100788c */ /* 0x001fd2000bf06270 */
[----:B-1----:R-:W-:Y:S05]  /*0120*/  BRA.U !UP0, `(.L_x_0) ;  /* 0x0000000908287547 */ /* 0x002fea000b800000 */
[----:B------:R-:W-:Y:S01]  /*0130*/  UISETP.GE.U32.AND UP0, UPT, UR17, 0x8, UPT ;  /* 0x000000081100788c */ /* 0x000fe2000bf06070 */
[----:B------:R-:W-:Y:S01]  /*0140*/  IMAD R16, R15, UR16, RZ ;  /* 0x000000100f107c24 */ /* 0x000fe2000f8e02ff */
[----:B------:R-:W-:Y:S01]  /*0150*/  MOV R14, RZ ;  /* 0x000000ff000e7202 */ /* 0x000fe20000000f00 */
[----:B------:R-:W-:-:S06]  /*0160*/  UMOV UR4, URZ ;  /* 0x000000ff00047c82 */ /* 0x000fcc0008000000 */
[----:B------:R-:W-:Y:S05]  /*0170*/  BRA.U !UP0, `(.L_x_1) ;  /* 0x0000000108f47547 */ /* 0x000fea000b800000 */
[----:B------:R-:W0:Y:S01]  /*0180*/  LDCU.64 UR18, c[0x0][0x388] ;  /* 0x00007100ff1277ac */ /* 0x000e220008000a00 */
[----:B------:R-:W-:Y:S02]  /*0190*/  MOV R14, RZ ;  /* 0x000000ff000e7202 */ /* 0x000fe40000000f00 */
[----:B------:R-:W-:Y:S01]  /*01a0*/  MOV R17, R0 ;  /* 0x0000000000117202 */ /* 0x000fe20000000f00 */
[----:B------:R-:W-:-:S04]  /*01b0*/  ULOP3.LUT UR4, UR17, 0x7ffffff8, URZ, 0xc0, !UPT ;  /* 0x7ffffff811047892 */ /* 0x000fc8000f8ec0ff */
[----:B------:R-:W-:Y:S02]  /*01c0*/  UIADD3 UR4, UPT, UPT, -UR4, URZ, URZ ;  /* 0x000000ff04047290 */ /* 0x000fe4000fffe1ff */
[----:B0-----:R-:W-:Y:S02]  /*01d0*/  UIMAD.WIDE.U32 UR6, UR17, 0xc, UR18 ;  /* 0x0000000c110678a5 */ /* 0x001fe4000f8e0012 */
[----:B------:R-:W-:Y:S02]  /*01e0*/  UIMAD.WIDE.U32 UR8, UR17, 0x14, UR18 ;  /* 0x00000014110878a5 */ /* 0x000fe4000f8e0012 */
[----:B------:R-:W-:Y:S02]  /*01f0*/  UIMAD.WIDE.U32 UR10, UR17, 0x18, UR18 ;  /* 0x00000018110a78a5 */ /* 0x000fe4000f8e0012 */
[----:B------:R-:W-:-:S12]  /*0200*/  UIMAD.WIDE.U32 UR12, UR17, 0x1c, UR18 ;  /* 0x0000001c110c78a5 */ /* 0x000fd8000f8e0012 */
.L_x_2:
[----:B------:R-:W0:Y:S01]  /*0210*/  LDC.64 R2, c[0x0][0x380] ;  /* 0x0000e000ff027b82 */ /* 0x000e220000000a00 */
[----:B------:R-:W-:Y:S01]  /*0220*/  HFMA2 R4, -RZ, RZ, 0, 2.384185791015625e-07 ;  /* 0x00000004ff047431 */ /* 0x000fe200000001ff */
[----:B------:R-:W-:Y:S02]  /*0230*/  UIMAD.WIDE.U32 UR22, UR17, 0x4, UR18 ;  /* 0x00000004111678a5 */ /* 0x000fe4000f8e0012 */
[----:B------:R-:W-:-:S04]  /*0240*/  UIMAD.WIDE.U32 UR20, UR17, 0x8, UR18 ;  /* 0x00000008111478a5 */ /* 0x000fc8000f8e0012 */
[----:B------:R-:W-:Y:S02]  /*0250*/  MOV R6, UR22 ;  /* 0x0000001600067c02 */ /* 0x000fe40008000f00 */
[----:B------:R-:W-:Y:S01]  /*0260*/  MOV R7, UR23 ;  /* 0x0000001700077c02 */ /* 0x000fe20008000f00 */
[C---:B------:R-:W-:Y:S01]  /*0270*/  IMAD.WIDE R4, R17.reuse, R4, UR18 ;  /* 0x0000001211047e25 */ /* 0x040fe2000f8e0204 */
[----:B------:R-:W-:Y:S02]  /*0280*/  MOV R8, UR20 ;  /* 0x0000001400087c02 */ /* 0x000fe40008000f00 */
[----:B------:R-:W-:Y:S01]  /*0290*/  MOV R9, UR21 ;  /* 0x0000001500097c02 */ /* 0x000fe20008000f00 */
[C---:B------:R-:W-:Y:S01]  /*02a0*/  IMAD.WIDE R6, R17.reuse, 0x4, R6 ;  /* 0x0000000411067825 */ /* 0x040fe200078e0206 */
[----:B------:R1:W2:Y:S01]  /*02b0*/  LDG.E R19, desc[UR14][R4.64] ;  /* 0x0000000e04137981 */ /* 0x0002a2000c1e1900 */
[----:B------:R-:W-:Y:S02]  /*02c0*/  MOV R12, 0x4 ;  /* 0x00000004000c7802 */ /* 0x000fe40000000f00 */
[----:B0-----:R-:W-:Y:S01]  /*02d0*/  IMAD.WIDE R2, R16, 0x4, R2 ;  /* 0x0000000410027825 */ /* 0x001fe200078e0202 */
[----:B------:R0:W3:Y:S04]  /*02e0*/  LDG.E R23, desc[UR14][R6.64] ;  /* 0x0000000e06177981 */ /* 0x0000e8000c1e1900 */
[----:B------:R-:W2:Y:S01]  /*02f0*/  LDG.E R25, desc[UR14][R2.64] ;  /* 0x0000000e02197981 */ /* 0x000ea2000c1e1900 */
[----:B------:R-:W-:-:S04]  /*0300*/  IMAD.WIDE R8, R17, 0x4, R8 ;  /* 0x0000000411087825 */ /* 0x000fc800078e0208 */
[----:B------:R-:W-:Y:S01]  /*0310*/  HFMA2 R10, -RZ, RZ, 0, 2.384185791015625e-07 ;  /* 0x00000004ff0a7431 */ /* 0x000fe200000001ff */
[----:B------:R-:W-:Y:S01]  /*0320*/  MOV R11, UR17 ;  /* 0x00000011000b7c02 */ /* 0x000fe20008000f00 */
[----:B------:R-:W3:Y:S01]  /*0330*/  LDG.E R20, desc[UR14][R2.64+0x4] ;  /* 0x0000040e02147981 */ /* 0x000ee2000c1e1900 */
[----:B------:R-:W-:-:S03]  /*0340*/  IMAD.WIDE R12, R17, R12, UR6 ;  /* 0x00000006110c7e25 */ /* 0x000fc6000f8e020c */
[----:B------:R4:W5:Y:S01]  /*0350*/  LDG.E R21, desc[UR14][R8.64] ;  /* 0x0000000e08157981 */ /* 0x000962000c1e1900 */
[----:B-1----:R-:W-:-:S03]  /*0360*/  IMAD.WIDE.U32 R4, R11, 0x10, R4 ;  /* 0x000000100b047825 */ /* 0x002fc600078e0004 */
[----:B------:R-:W5:Y:S01]  /*0370*/  LDG.E R18, desc[UR14][R2.64+0x8] ;  /* 0x0000080e02127981 */ /* 0x000f62000c1e1900 */
[----:B------:R-:W-:Y:S01]  /*0380*/  MOV R26, 0x4 ;  /* 0x00000004001a7802 */ /* 0x000fe20000000f00 */
[C---:B0-----:R-:W-:Y:S02]  /*0390*/  IMAD.WIDE R6, R17.reuse, R10, UR8 ;  /* 0x0000000811067e25 */ /* 0x041fe4000f8e020a */
[----:B------:R-:W5:Y:S04]  /*03a0*/  LDG.E R13, desc[UR14][R12.64] ;  /* 0x0000000e0c0d7981 */ /* 0x000f68000c1e1900 */
[----:B------:R-:W5:Y:S01]  /*03b0*/  LDG.E R22, desc[UR14][R2.64+0xc] ;  /* 0x00000c0e02167981 */ /* 0x000f62000c1e1900 */
[----:B----4-:R-:W-:-:S03]  /*03c0*/  IMAD.WIDE R8, R17, R26, UR10 ;  /* 0x0000000a11087e25 */ /* 0x010fc6000f8e021a */
[----:B------:R0:W4:Y:S04]  /*03d0*/  LDG.E R5, desc[UR14][R4.64] ;  /* 0x0000000e04057981 */ /* 0x000128000c1e1900 */
[----:B------:R-:W4:Y:S01]  /*03e0*/  LDG.E R24, desc[UR14][R2.64+0x10] ;  /* 0x0000100e02187981 */ /* 0x000f22000c1e1900 */
[----:B------:R-:W-:-:S03]  /*03f0*/  IMAD.WIDE R10, R17, R10, UR12 ;  /* 0x0000000c110a7e25 */ /* 0x000fc6000f8e020a */
[----:B------:R-:W4:Y:S04]  /*0400*/  LDG.E R7, desc[UR14][R6.64] ;  /* 0x0000000e06077981 */ /* 0x000f28000c1e1900 */
[----:B------:R-:W4:Y:S04]  /*0410*/  LDG.E R26, desc[UR14][R2.64+0x14] ;  /* 0x0000140e021a7981 */ /* 0x000f28000c1e1900 */
[----:B------:R-:W4:Y:S04]  /*0420*/  LDG.E R9, desc[UR14][R8.64] ;  /* 0x0000000e08097981 */ /* 0x000f28000c1e1900 */
[----:B------:R-:W4:Y:S04]  /*0430*/  LDG.E R12, desc[UR14][R2.64+0x18] ;  /* 0x0000180e020c7981 */ /* 0x000f28000c1e1900 */
[----:B------:R-:W4:Y:S04]  /*0440*/  LDG.E R10, desc[UR14][R10.64] ;  /* 0x0000000e0a0a7981 */ /* 0x000f28000c1e1900 */
[----:B------:R-:W4:Y:S01]  /*0450*/  LDG.E R28, desc[UR14][R2.64+0x1c] ;  /* 0x00001c0e021c7981 */ /* 0x000f22000c1e1900 */
[----:B------:R-:W-:-:S04]  /*0460*/  UIADD3 UR4, UPT, UPT, UR4, 0x8, URZ ;  /* 0x0000000804047890 */ /* 0x000fc8000fffe0ff */
[----:B------:R-:W-:Y:S01]  /*0470*/  UISETP.NE.AND UP0, UPT, UR4, URZ, UPT ;  /* 0x000000ff0400728c */ /* 0x000fe2000bf05270 */
[----:B0-----:R-:W-:Y:S02]  /*0480*/  MOV R4, UR17 ;  /* 0x0000001100047c02 */ /* 0x001fe40008000f00 */
[----:B------:R-:W-:Y:S02]  /*0490*/  IADD3 R16, PT, PT, R16, 0x8, RZ ;  /* 0x0000000810107810 */ /* 0x000fe40007ffe0ff */
[----:B------:R-:W-:Y:S01]  /*04a0*/  LEA R17, R4, R17, 0x3 ;  /* 0x0000001104117211 */ /* 0x000fe200078e18ff */
[----:B--2---:R-:W-:-:S04]  /*04b0*/  FFMA R19, R25, R19, R14 ;  /* 0x0000001319137223 */ /* 0x004fc8000000000e */
[----:B---3--:R-:W-:-:S04]  /*04c0*/  FFMA R19, R20, R23, R19 ;  /* 0x0000001714137223 */ /* 0x008fc80000000013 */
[----:B-----5:R-:W-:-:S04]  /*04d0*/  FFMA R19, R18, R21, R19 ;  /* 0x0000001512137223 */ /* 0x020fc80000000013 */
[----:B------:R-:W-:-:S04]  /*04e0*/  FFMA R13, R22, R13, R19 ;  /* 0x0000000d160d7223 */ /* 0x000fc80000000013 */
[----:B----4-:R-:W-:-:S04]  /*04f0*/  FFMA R5, R24, R5, R13 ;  /* 0x0000000518057223 */ /* 0x010fc8000000000d */
[----:B------:R-:W-:-:S04]  /*0500*/  FFMA R5, R26, R7, R5 ;  /* 0x000000071a057223 */ /* 0x000fc80000000005 */
[----:B------:R-:W-:-:S04]  /*0510*/  FFMA R5, R12, R9, R5 ;  /* 0x000000090c057223 */ /* 0x000fc80000000005 */
[----:B------:R-:W-:Y:S01]  /*0520*/  FFMA R14, R28, R10, R5 ;  /* 0x0000000a1c0e7223 */ /* 0x000fe20000000005 */
[----:B------:R-:W-:Y:S06]  /*0530*/  BRA.U UP0, `(.L_x_2) ;  /* 0xfffffffd00347547 */ /* 0x000fec000b83ffff */
[----:B------:R-:W-:-:S12]  /*0540*/  ULOP3.LUT UR4, UR17, 0x7ffffff8, URZ, 0xc0, !UPT ;  /* 0x7ffffff811047892 */ /* 0x000fd8000f8ec0ff */
.L_x_1:
[----:B------:R-:W-:-:S04]  /*0550*/  ULOP3.LUT UR6, UR17, 0x7, URZ, 0xc0, !UPT ;  /* 0x0000000711067892 */ /* 0x000fc8000f8ec0ff */
[----:B------:R-:W-:-:S09]  /*0560*/  UISETP.NE.AND UP0, UPT, UR6, URZ, UPT ;  /* 0x000000ff0600728c */ /* 0x000fd2000bf05270 */
[----:B------:R-:W-:Y:S05]  /*0570*/  BRA.U !UP0, `(.L_x_0) ;  /* 0x0000000508147547 */ /* 0x000fea000b800000 */
[----:B------:R-:W-:Y:S01]  /*0580*/  UISETP.GE.U32.AND UP0, UPT, UR6, 0x4, UPT ;  /* 0x000000040600788c */ /* 0x000fe2000bf06070 */
[----:B------:R-:W-:Y:S01]  /*0590*/  IMAD R2, R15, UR16, RZ ;  /* 0x000000100f027c24 */ /* 0x000fe2000f8e02ff */
[----:B------:R-:W-:-:S04]  /*05a0*/  ULOP3.LUT UR5, UR17, 0x3, URZ, 0xc0, !UPT ;  /* 0x0000000311057892 */ /* 0x000fc8000f8ec0ff */
[----:B------:R-:W-:-:S03]  /*05b0*/  UISETP.NE.AND UP1, UPT, UR5, URZ, UPT ;  /* 0x000000ff0500728c */ /* 0x000fc6000bf25270 */
[----:B------:R-:W-:Y:S08]  /*05c0*/  BRA.U !UP0, `(.L_x_3) ;  /* 0x0000000108687547 */ /* 0x000ff0000b800000 */
[----:B------:R-:W0:Y:S01]  /*05d0*/  LDC.64 R6, c[0x0][0x388] ;  /* 0x0000e200ff067b82 */ /* 0x000e220000000a00 */
[----:B------:R-:W-:Y:S02]  /*05e0*/  MOV R9, UR4 ;  /* 0x0000000400097c02 */ /* 0x000fe40008000f00 */
[----:B------:R-:W-:Y:S02]  /*05f0*/  IADD3 R3, PT, PT, R2, UR4, RZ ;  /* 0x0000000402037c10 */ /* 0x000fe4000fffe0ff */
[----:B------:R-:W-:Y:S01]  /*0600*/  MOV R11, UR17 ;  /* 0x00000011000b7c02 */ /* 0x000fe20008000f00 */
[----:B------:R-:W-:Y:S02]  /*0610*/  IMAD R9, R9, UR17, R0 ;  /* 0x0000001109097c24 */ /* 0x000fe4000f8e0200 */
[----:B------:R-:W1:Y:S01]  /*0620*/  LDC.64 R4, c[0x0][0x380] ;  /* 0x0000e000ff047b82 */ /* 0x000e620000000a00 */
[----:B------:R-:W-:Y:S01]  /*0630*/  MOV R13, UR17 ;  /* 0x00000011000d7c02 */ /* 0x000fe20008000f00 */
[----:B0-----:R-:W-:Y:S01]  /*0640*/  IMAD.WIDE R6, R9, 0x4, R6 ;  /* 0x0000000409067825 */ /* 0x001fe200078e0206 */
[----:B------:R-:W-:-:S05]  /*0650*/  MOV R9, UR17 ;  /* 0x0000001100097c02 */ /* 0x000fca0008000f00 */
[----:B------:R-:W-:Y:S02]  /*0660*/  IMAD.WIDE.U32 R8, R9, 0x4, R6 ;  /* 0x0000000409087825 */ /* 0x000fe400078e0006 */
[----:B------:R-:W2:Y:S02]  /*0670*/  LDG.E R6, desc[UR14][R6.64] ;  /* 0x0000000e06067981 */ /* 0x000ea4000c1e1900 */
[----:B-1----:R-:W-:-:S04]  /*0680*/  IMAD.WIDE R4, R3, 0x4, R4 ;  /* 0x0000000403047825 */ /* 0x002fc800078e0204 */
[----:B------:R-:W-:Y:S01]  /*0690*/  IMAD.WIDE.U32 R10, R11, 0x4, R8 ;  /* 0x000000040b0a7825 */ /* 0x000fe200078e0008 */
[----:B------:R-:W2:Y:S04]  /*06a0*/  LDG.E R3, desc[UR14][R4.64] ;  /* 0x0000000e04037981 */ /* 0x000ea8000c1e1900 */
[----:B------:R-:W3:Y:S01]  /*06b0*/  LDG.E R8, desc[UR14][R8.64] ;  /* 0x0000000e08087981 */ /* 0x000ee2000c1e1900 */
[----:B------:R-:W-:-:S03]  /*06c0*/  IMAD.WIDE.U32 R12, R13, 0x4, R10 ;  /* 0x000000040d0c7825 */ /* 0x000fc600078e000a */
[----:B------:R-:W3:Y:S04]  /*06d0*/  LDG.E R16, desc[UR14][R4.64+0x4] ;  /* 0x0000040e04107981 */ /* 0x000ee8000c1e1900 */
[----:B------:R-:W4:Y:S04]  /*06e0*/  LDG.E R17, desc[UR14][R10.64] ;  /* 0x0000000e0a117981 */ /* 0x000f28000c1e1900 */
[----:B------:R-:W4:Y:S04]  /*06f0*/  LDG.E R18, desc[UR14][R4.64+0x8] ;  /* 0x0000080e04127981 */ /* 0x000f28000c1e1900 */
[----:B------:R-:W5:Y:S04]  /*0700*/  LDG.E R20, desc[UR14][R4.64+0xc] ;  /* 0x00000c0e04147981 */ /* 0x000f68000c1e1900 */
[----:B------:R-:W5:Y:S01]  /*0710*/  LDG.E R12, desc[UR14][R12.64] ;  /* 0x0000000e0c0c7981 */ /* 0x000f62000c1e1900 */
[----:B------:R-:W-:Y:S01]  /*0720*/  UIADD3 UR4, UPT, UPT, UR4, 0x4, URZ ;  /* 0x0000000404047890 */ /* 0x000fe2000fffe0ff */
[----:B--2---:R-:W-:-:S04]  /*0730*/  FFMA R3, R3, R6, R14 ;  /* 0x0000000603037223 */ /* 0x004fc8000000000e */
[----:B---3--:R-:W-:-:S04]  /*0740*/  FFMA R3, R16, R8, R3 ;  /* 0x0000000810037223 */ /* 0x008fc80000000003 */
[----:B----4-:R-:W-:-:S04]  /*0750*/  FFMA R3, R18, R17, R3 ;  /* 0x0000001112037223 */ /* 0x010fc80000000003 */
[----:B-----5:R-:W-:-:S07]  /*0760*/  FFMA R14, R20, R12, R3 ;  /* 0x0000000c140e7223 */ /* 0x020fce0000000003 */
.L_x_3:
[----:B------:R-:W-:Y:S05]  /*0770*/  BRA.U !UP1, `(.L_x_0) ;  /* 0x0000000109947547 */ /* 0x000fea000b800000 */
[----:B------:R-:W-:Y:S01]  /*0780*/  UISETP.NE.AND UP0, UPT, UR5, 0x1, UPT ;  /* 0x000000010500788c */ /* 0x000fe2000bf05270 */
[----:B------:R-:W-:Y:S01]  /*0790*/  MOV R3, UR4 ;  /* 0x0000000400037c02 */ /* 0x000fe20008000f00 */
[----:B------:R-:W-:Y:S02]  /*07a0*/  ULOP3.LUT UR5, UR17, 0x1, URZ, 0xc0, !UPT ;  /* 0x0000000111057892 */ /* 0x000fe4000f8ec0ff */
[----:B------:R-:W-:Y:S02]  /*07b0*/  MOV R5, UR17 ;  /* 0x0000001100057c02 */ /* 0x000fe40008000f00 */
[----:B------:R-:W-:Y:S01]  /*07c0*/  UISETP.NE.U32.AND UP1, UPT, UR5, 0x1, UPT ;  /* 0x000000010500788c */ /* 0x000fe2000bf25070 */
[----:B------:R-:W-:-:S04]  /*07d0*/  PLOP3.LUT P0, PT, PT, PT, UP0, 0x80, 0x8 ;  /* 0x000000000008781c */ /* 0x000fc80003f0f008 */
[----:B------:R-:W0:Y:S01]  /*07e0*/  @UP0 LDCU.128 UR8, c[0x0][0x380] ;  /* 0x00007000ff0807ac */ /* 0x000e220008000c00 */
[----:B------:R-:W-:-:S05]  /*07f0*/  PLOP3.LUT P1, PT, PT, PT, UP1, 0x80, 0x8 ;  /* 0x000000000008781c */ /* 0x000fca0003f2f018 */
[----:B------:R-:W1:Y:S03]  /*0800*/  @!UP1 LDCU.128 UR20, c[0x0][0x380] ;  /* 0x00007000ff1497ac */ /* 0x000e660008000c00 */
[----:B------:R-:W-:Y:S01]  /*0810*/  @P0 IMAD R3, R3, UR17, R0 ;  /* 0x0000001103030c24 */ /* 0x000fe2000f8e0200 */
[----:B0-----:R-:W-:Y:S02]  /*0820*/  MOV R10, UR10 ;  /* 0x0000000a000a7c02 */ /* 0x001fe40008000f00 */
[----:B------:R-:W-:Y:S02]  /*0830*/  MOV R11, UR11 ;  /* 0x0000000b000b7c02 */ /* 0x000fe40008000f00 */
[----:B------:R-:W-:Y:S02]  /*0840*/  MOV R6, UR8 ;  /* 0x0000000800067c02 */ /* 0x000fe40008000f00 */
[----:B------:R-:W-:Y:S01]  /*0850*/  MOV R7, UR9 ;  /* 0x0000000900077c02 */ /* 0x000fe20008000f00 */
[----:B------:R-:W-:Y:S01]  /*0860*/  @P0 IMAD.WIDE R10, R3, 0x4, R10 ;  /* 0x00000004030a0825 */ /* 0x000fe200078e020a */
[----:B------:R-:W-:Y:S01]  /*0870*/  @P0 IADD3 R3, PT, PT, R2, UR4, RZ ;  /* 0x0000000402030c10 */ /* 0x000fe2000fffe0ff */
[----:B------:R-:W-:Y:S01]  /*0880*/  @UP0 UIADD3 UR4, UPT, UPT, UR4, 0x2, URZ ;  /* 0x0000000204040890 */ /* 0x000fe2000fffe0ff */
[----:B-1----:R-:W-:-:S02]  /*0890*/  MOV R8, UR20 ;  /* 0x0000001400087c02 */ /* 0x002fc40008000f00 */
[----:B------:R-:W-:Y:S01]  /*08a0*/  MOV R9, UR21 ;  /* 0x0000001500097c02 */ /* 0x000fe20008000f00 */
[----:B------:R-:W-:Y:S01]  /*08b0*/  @P0 IMAD.WIDE R6, R3, 0x4, R6 ;  /* 0x0000000403060825 */ /* 0x000fe200078e0206 */
[----:B------:R-:W-:Y:S01]  /*08c0*/  MOV R12, UR22 ;  /* 0x00000016000c7c02 */ /* 0x000fe20008000f00 */
[----:B------:R-:W2:Y:S01]  /*08d0*/  @P0 LDG.E R16, desc[UR14][R10.64] ;  /* 0x0000000e0a100981 */ /* 0x000ea2000c1e1900 */
[----:B------:R-:W-:Y:S01]  /*08e0*/  MOV R17, UR4 ;  /* 0x0000000400117c02 */ /* 0x000fe20008000f00 */
[----:B------:R-:W-:Y:S01]  /*08f0*/  @P0 IMAD.WIDE.U32 R4, R5, 0x4, R10 ;  /* 0x0000000405040825 */ /* 0x000fe200078e000a */
[----:B------:R-:W-:Y:S01]  /*0900*/  @!P1 IADD3 R3, PT, PT, R2, UR4, RZ ;  /* 0x0000000402039c10 */ /* 0x000fe2000fffe0ff */
[----:B------:R-:W2:Y:S01]  /*0910*/  @P0 LDG.E R19, desc[UR14][R6.64] ;  /* 0x0000000e06130981 */ /* 0x000ea2000c1e1900 */
[----:B------:R-:W-:Y:S01]  /*0920*/  MOV R13, UR23 ;  /* 0x00000017000d7c02 */ /* 0x000fe20008000f00 */
[----:B------:R-:W-:Y:S02]  /*0930*/  @!P1 IMAD R17, R17, UR17, R0 ;  /* 0x0000001111119c24 */ /* 0x000fe4000f8e0200 */
[----:B------:R-:W-:Y:S01]  /*0940*/  @!P1 IMAD.WIDE R2, R3, 0x4, R8 ;  /* 0x0000000403029825 */ /* 0x000fe200078e0208 */
[----:B------:R-:W3:Y:S03]  /*0950*/  @P0 LDG.E R21, desc[UR14][R6.64+0x4] ;  /* 0x0000040e06150981 */ /* 0x000ee6000c1e1900 */
[----:B------:R-:W-:Y:S01]  /*0960*/  @!P1 IMAD.WIDE R8, R17, 0x4, R12 ;  /* 0x0000000411089825 */ /* 0x000fe200078e020c */
[----:B------:R-:W3:Y:S04]  /*0970*/  @P0 LDG.E R4, desc[UR14][R4.64] ;  /* 0x0000000e04040981 */ /* 0x000ee8000c1e1900 */
[----:B------:R-:W4:Y:S04]  /*0980*/  @!P1 LDG.E R3, desc[UR14][R2.64] ;  /* 0x0000000e02039981 */ /* 0x000f28000c1e1900 */
[----:B------:R-:W4:Y:S01]  /*0990*/  @!P1 LDG.E R8, desc[UR14][R8.64] ;  /* 0x0000000e08089981 */ /* 0x000f22000c1e1900 */
[----:B--2---:R-:W-:-:S04]  /*09a0*/  @P0 FFMA R16, R19, R16, R14 ;  /* 0x0000001013100223 */ /* 0x004fc8000000000e */
[----:B---3--:R-:W-:-:S04]  /*09b0*/  @P0 FFMA R14, R21, R4, R16 ;  /* 0x00000004150e0223 */ /* 0x008fc80000000010 */
[----:B----4-:R-:W-:-:S07]  /*09c0*/  @!P1 FFMA R14, R3, R8, R14 ;  /* 0x00000008030e9223 */ /* 0x010fce000000000e */
.L_x_0:
[----:B------:R-:W0:Y:S01]  /*09d0*/  LDC.64 R2, c[0x0][0x390] ;  /* 0x0000e400ff027b82 */ /* 0x000e220000000a00 */
[----:B------:R-:W-:-:S04]  /*09e0*/  IMAD R15, R15, UR16, R0 ;  /* 0x000000100f0f7c24 */ /* 0x000fc8000f8e0200 */
[----:B0-----:R-:W-:-:S05]  /*09f0*/  IMAD.WIDE R2, R15, 0x4, R2 ;  /* 0x000000040f027825 */ /* 0x001fca00078e0202 */
[----:B------:R-:W-:Y:S01]  /*0a00*/  STG.E desc[UR14][R2.64], R14 ;  /* 0x0000000e02007986 */ /* 0x000fe2000c10190e */
[----:B------:R-:W-:Y:S05]  /*0a10*/  EXIT ;  /* 0x000000000000794d */ /* 0x000fea0003800000 */
.L_x_4:
[----:B------:R-:W-:-:S00]  /*0a20*/  BRA `(.L_x_4) ;  /* 0xfffffffc00fc7947 */ /* 0x000fc0000383ffff */
[----:B------:R-:W-:-:S00]  /*0a30*/  NOP ;  /* 0x0000000000007918 */ /* 0x000fc00000000000 */
        /* <DEDUP_REMOVED lines=12> */
.L_x_5:


//--------------------- .nv.shared.reserved.0     --------------------------
	.section	.nv.shared.reserved.0,"aw",@nobits
	.weak		__nv_reservedSMEM_offset_0_alias
	.size		__nv_reservedSMEM_offset_0_alias, 0, 64
	.other		__nv_reservedSMEM_offset_0_alias,@"STO_CUDA_RESERVED_SHARED STV_DEFAULT"
__nv_reservedSMEM_offset_0_alias:
	.zero		0
	.zero		64


//--------------------- .nv.constant0._Z9matrixMulPKfS0_Pfiii --------------------------
	.section	.nv.constant0._Z9matrixMulPKfS0_Pfiii,"a",@progbits
	.sectionflags	@""
	.align	4
.nv.constant0._Z9matrixMulPKfS0_Pfiii:
	.zero		932


//--------------------- SYMBOLS --------------------------

	.type		.nv.reservedSmem.offset0,@object
	.size		.nv.reservedSmem.offset0,0x4
